	.headerflags	@"EF_CUDA_TEXMODE_UNIFIED EF_CUDA_64BIT_ADDRESS EF_CUDA_ACCELERATORS EF_CUDA_SM90 EF_CUDA_VIRTUAL_SM(EF_CUDA_SM90)"
	.elftype	@"ET_EXEC"


//--------------------- .nv.info                  --------------------------
	.section	.nv.info,"",@"SHT_CUDA_INFO"
	.align	4


	//----- nvinfo : EIATTR_REGCOUNT
	.align		4
        /*0000*/ 	.byte	0x04, 0x2f
        /*0002*/ 	.short	(.L_3 - .L_2)
	.align		4
.L_2:
        /*0004*/ 	.word	index@(triton_poi_fused__native_batch_norm_legit_no_training_add_relu_3)
        /*0008*/ 	.word	0x0000001a


	//----- nvinfo : EIATTR_MIN_STACK_SIZE
	.align		4
.L_3:
        /*000c*/ 	.byte	0x04, 0x12
        /*000e*/ 	.short	(.L_5 - .L_4)
	.align		4
.L_4:
        /*0010*/ 	.word	index@(triton_poi_fused__native_batch_norm_legit_no_training_add_relu_3)
        /*0014*/ 	.word	0x00000000


	//----- nvinfo : EIATTR_FRAME_SIZE
	.align		4
.L_5:
        /*0018*/ 	.byte	0x04, 0x11
        /*001a*/ 	.short	(.L_7 - .L_6)
	.align		4
.L_6:
        /*001c*/ 	.word	index@(triton_poi_fused__native_batch_norm_legit_no_training_add_relu_3)
        /*0020*/ 	.word	0x00000000


	//----- nvinfo : EIATTR_MIN_STACK_SIZE
	.align		4
.L_7:
        /*0024*/ 	.byte	0x04, 0x12
        /*0026*/ 	.short	(.L_9 - .L_8)
	.align		4
.L_8:
        /*0028*/ 	.word	index@(triton_poi_fused__native_batch_norm_legit_no_training_add_relu_3)
        /*002c*/ 	.word	0x00000000
.L_9:


//--------------------- .nv.info.triton_poi_fused__native_batch_norm_legit_no_training_add_relu_3 --------------------------
	.section	.nv.info.triton_poi_fused__native_batch_norm_legit_no_training_add_relu_3,"",@"SHT_CUDA_INFO"
	.sectionflags	@""
	.align	4


	//----- nvinfo : EIATTR_CUDA_API_VERSION
	.align		4
        /*0000*/ 	.byte	0x04, 0x37
        /*0002*/ 	.short	(.L_11 - .L_10)
.L_10:
        /*0004*/ 	.word	0x0000007c


	//----- nvinfo : EIATTR_KPARAM_INFO
	.align		4
.L_11:
        /*0008*/ 	.byte	0x04, 0x17
        /*000a*/ 	.short	(.L_13 - .L_12)
.L_12:
        /*000c*/ 	.word	0x00000000
        /*0010*/ 	.short	0x000b
        /*0012*/ 	.short	0x0058
        /*0014*/ 	.byte	0x00, 0xf0, 0x11, 0x00


	//----- nvinfo : EIATTR_KPARAM_INFO
	.align		4
.L_13:
        /*0018*/ 	.byte	0x04, 0x17
        /*001a*/ 	.short	(.L_15 - .L_14)
.L_14:
        /*001c*/ 	.word	0x00000000
        /*0020*/ 	.short	0x000a
        /*0022*/ 	.short	0x0050
        /*0024*/ 	.byte	0x00, 0xf4, 0x21, 0x00


	//----- nvinfo : EIATTR_KPARAM_INFO
	.align		4
.L_15:
        /*0028*/ 	.byte	0x04, 0x17
        /*002a*/ 	.short	(.L_17 - .L_16)
.L_16:
        /*002c*/ 	.word	0x00000000
        /*0030*/ 	.short	0x0009
        /*0032*/ 	.short	0x0048
        /*0034*/ 	.byte	0x00, 0xf4, 0x21, 0x00


	//----- nvinfo : EIATTR_KPARAM_INFO
	.align		4
.L_17:
        /*0038*/ 	.byte	0x04, 0x17
        /*003a*/ 	.short	(.L_19 - .L_18)
.L_18:
        /*003c*/ 	.word	0x00000000
        /*0040*/ 	.short	0x0008
        /*0042*/ 	.short	0x0040
        /*0044*/ 	.byte	0x00, 0xf4, 0x21, 0x00


	//----- nvinfo : EIATTR_KPARAM_INFO
	.align		4
.L_19:
        /*0048*/ 	.byte	0x04, 0x17
        /*004a*/ 	.short	(.L_21 - .L_20)
.L_20:
        /*004c*/ 	.word	0x00000000
        /*0050*/ 	.short	0x0007
        /*0052*/ 	.short	0x0038
        /*0054*/ 	.byte	0x00, 0xf4, 0x21, 0x00


	//----- nvinfo : EIATTR_KPARAM_INFO
	.align		4
.L_21:
        /*0058*/ 	.byte	0x04, 0x17
        /*005a*/ 	.short	(.L_23 - .L_22)
.L_22:
        /*005c*/ 	.word	0x00000000
        /*0060*/ 	.short	0x0006
        /*0062*/ 	.short	0x0030
        /*0064*/ 	.byte	0x00, 0xf4, 0x21, 0x00


	//----- nvinfo : EIATTR_KPARAM_INFO
	.align		4
.L_23:
        /*0068*/ 	.byte	0x04, 0x17
        /*006a*/ 	.short	(.L_25 - .L_24)
.L_24:
        /*006c*/ 	.word	0x00000000
        /*0070*/ 	.short	0x0005
        /*0072*/ 	.short	0x0028
        /*0074*/ 	.byte	0x00, 0xf4, 0x21, 0x00


	//----- nvinfo : EIATTR_KPARAM_INFO
	.align		4
.L_25:
        /*0078*/ 	.byte	0x04, 0x17
        /*007a*/ 	.short	(.L_27 - .L_26)
.L_26:
        /*007c*/ 	.word	0x00000000
        /*0080*/ 	.short	0x0004
        /*0082*/ 	.short	0x0020
        /*0084*/ 	.byte	0x00, 0xf4, 0x21, 0x00


	//----- nvinfo : EIATTR_KPARAM_INFO
	.align		4
.L_27:
        /*0088*/ 	.byte	0x04, 0x17
        /*008a*/ 	.short	(.L_29 - .L_28)
.L_28:
        /*008c*/ 	.word	0x00000000
        /*0090*/ 	.short	0x0003
        /*0092*/ 	.short	0x0018
        /*0094*/ 	.byte	0x00, 0xf4, 0x21, 0x00


	//----- nvinfo : EIATTR_KPARAM_INFO
	.align		4
.L_29:
        /*0098*/ 	.byte	0x04, 0x17
        /*009a*/ 	.short	(.L_31 - .L_30)
.L_30:
        /*009c*/ 	.word	0x00000000
        /*00a0*/ 	.short	0x0002
        /*00a2*/ 	.short	0x0010
        /*00a4*/ 	.byte	0x00, 0xf4, 0x21, 0x00


	//----- nvinfo : EIATTR_KPARAM_INFO
	.align		4
.L_31:
        /*00a8*/ 	.byte	0x04, 0x17
        /*00aa*/ 	.short	(.L_33 - .L_32)
.L_32:
        /*00ac*/ 	.word	0x00000000
        /*00b0*/ 	.short	0x0001
        /*00b2*/ 	.short	0x0008
        /*00b4*/ 	.byte	0x00, 0xf4, 0x21, 0x00


	//----- nvinfo : EIATTR_KPARAM_INFO
	.align		4
.L_33:
        /*00b8*/ 	.byte	0x04, 0x17
        /*00ba*/ 	.short	(.L_35 - .L_34)
.L_34:
        /*00bc*/ 	.word	0x00000000
        /*00c0*/ 	.short	0x0000
        /*00c2*/ 	.short	0x0000
        /*00c4*/ 	.byte	0x00, 0xf4, 0x21, 0x00


	//----- nvinfo : EIATTR_SPARSE_MMA_MASK
	.align		4
.L_35:
        /*00c8*/ 	.byte	0x03, 0x50
        /*00ca*/ 	.short	0x0000


	//----- nvinfo : EIATTR_MAXREG_COUNT
	.align		4
        /*00cc*/ 	.byte	0x03, 0x1b
        /*00ce*/ 	.short	0x00ff


	//----- nvinfo : EIATTR_EXIT_INSTR_OFFSETS
	.align		4
        /*00d0*/ 	.byte	0x04, 0x1c
        /*00d2*/ 	.short	(.L_37 - .L_36)


	//   ....[0]....
.L_36:
        /*00d4*/ 	.word	0x00000560


	//----- nvinfo : EIATTR_REQNTID
	.align		4
.L_37:
        /*00d8*/ 	.byte	0x04, 0x10
        /*00da*/ 	.short	(.L_39 - .L_38)
.L_38:
        /*00dc*/ 	.word	0x00000100
        /*00e0*/ 	.word	0x00000001
        /*00e4*/ 	.word	0x00000001


	//----- nvinfo : EIATTR_CBANK_PARAM_SIZE
	.align		4
.L_39:
        /*00e8*/ 	.byte	0x03, 0x19
        /*00ea*/ 	.short	0x005c


	//----- nvinfo : EIATTR_PARAM_CBANK
	.align		4
        /*00ec*/ 	.byte	0x04, 0x0a
        /*00ee*/ 	.short	(.L_41 - .L_40)
	.align		4
.L_40:
        /*00f0*/ 	.word	index@(.nv.constant0.triton_poi_fused__native_batch_norm_legit_no_training_add_relu_3)
        /*00f4*/ 	.short	0x0210
        /*00f6*/ 	.short	0x005c


	//----- nvinfo : EIATTR_SW_WAR
	.align		4
.L_41:
        /*00f8*/ 	.byte	0x04, 0x36
        /*00fa*/ 	.short	(.L_43 - .L_42)
.L_42:
        /*00fc*/ 	.word	0x00000008
.L_43:


//--------------------- .nv.callgraph             --------------------------
	.section	.nv.callgraph,"",@"SHT_CUDA_CALLGRAPH"
	.align	4
	.sectionentsize	8
	.align		4
        /*0000*/ 	.word	0x00000000
	.align		4
        /*0004*/ 	.word	0xffffffff
	.align		4
        /*0008*/ 	.word	0x00000000
	.align		4
        /*000c*/ 	.word	0xfffffffe
	.align		4
        /*0010*/ 	.word	0x00000000
	.align		4
        /*0014*/ 	.word	0xfffffffd
	.align		4
        /*0018*/ 	.word	0x00000000
	.align		4
        /*001c*/ 	.word	0xfffffffc


//--------------------- .nv.constant4             --------------------------
	.section	.nv.constant4,"a",@progbits
	.align	8
	.align		8
.nv.constant4:
        /*0000*/ 	.dword	_$_str
	.align		8
        /*0008*/ 	.dword	_$_str_$_2


//--------------------- .text.triton_poi_fused__native_batch_norm_legit_no_training_add_relu_3 --------------------------
	.section	.text.triton_poi_fused__native_batch_norm_legit_no_training_add_relu_3,"ax",@progbits
	.align	128
        .global         triton_poi_fused__native_batch_norm_legit_no_training_add_relu_3
        .type           triton_poi_fused__native_batch_norm_legit_no_training_add_relu_3,@function
        .size           triton_poi_fused__native_batch_norm_legit_no_training_add_relu_3,(.L_x_1 - triton_poi_fused__native_batch_norm_legit_no_training_add_relu_3)
        .other          triton_poi_fused__native_batch_norm_legit_no_training_add_relu_3,@"STO_CUDA_ENTRY STV_DEFAULT"
triton_poi_fused__native_batch_norm_legit_no_training_add_relu_3:
.text.triton_poi_fused__native_batch_norm_legit_no_training_add_relu_3:
[----:B------:R-:W-:Y:S01]  /*0000*/  LDC R1, c[0x0][0x28] ;  /* 0x00000a00ff017b82 */ /* 0x000fe20000000800 */
[----:B------:R-:W1:Y:S07]  /*0010*/  S2R R0, SR_TID.X ;  /* 0x0000000000007919 */ /* 0x000e6e0000002100 */
[----:B------:R-:W2:Y:S01]  /*0020*/  LDC.64 R16, c[0x0][0x250] ;  /* 0x00009400ff107b82 */ /* 0x000ea20000000a00 */
[----:B------:R-:W-:Y:S01]  /*0030*/  ULDC.64 UR4, c[0x0][0x208] ;  /* 0x0000820000047ab9 */ /* 0x000fe20000000a00 */
[----:B------:R-:W3:Y:S06]  /*0040*/  S2R R5, SR_CTAID.X ;  /* 0x0000000000057919 */ /* 0x000eec0000002500 */
[----:B------:R-:W4:Y:S08]  /*0050*/  LDC.64 R18, c[0x0][0x248] ;  /* 0x00009200ff127b82 */ /* 0x000f300000000a00 */
[----:B------:R-:W5:Y:S08]  /*0060*/  LDC.64 R22, c[0x0][0x218] ;  /* 0x00008600ff167b82 */ /* 0x000f700000000a00 */
[----:B------:R-:W4:Y:S01]  /*0070*/  LDC.64 R8, c[0x0][0x240] ;  /* 0x00009000ff087b82 */ /* 0x000f220000000a00 */
[----:B-1----:R-:W-:-:S07]  /*0080*/  SHF.L.U32 R0, R0, 0x1, RZ ;  /* 0x0000000100007819 */ /* 0x002fce00000006ff */
[----:B------:R-:W1:Y:S01]  /*0090*/  LDC.64 R20, c[0x0][0x220] ;  /* 0x00008800ff147b82 */ /* 0x000e620000000a00 */
[----:B---3--:R-:W-:Y:S02]  /*00a0*/  SHF.R.S32.HI R3, RZ, 0x16, R5 ;  /* 0x00000016ff037819 */ /* 0x008fe40000011405 */
[----:B------:R-:W-:Y:S02]  /*00b0*/  LOP3.LUT R0, R0, 0x1fe, RZ, 0xc0, !PT ;  /* 0x000001fe00007812 */ /* 0x000fe400078ec0ff */
[----:B------:R-:W-:-:S03]  /*00c0*/  SGXT R3, R3, 0x1 ;  /* 0x000000010303781a */ /* 0x000fc60000000200 */
[----:B------:R-:W3:Y:S01]  /*00d0*/  LDC.64 R14, c[0x0][0x230] ;  /* 0x00008c00ff0e7b82 */ /* 0x000ee20000000a00 */
[----:B------:R-:W-:-:S04]  /*00e0*/  LEA R12, R5, R0, 0x9 ;  /* 0x00000000050c7211 */ /* 0x000fc800078e48ff */
[----:B------:R-:W-:-:S03]  /*00f0*/  LEA.HI R3, R3, R12, RZ, 0xc ;  /* 0x0000000c03037211 */ /* 0x000fc600078f60ff */
[----:B------:R-:W1:Y:S01]  /*0100*/  LDC.64 R4, c[0x0][0x228] ;  /* 0x00008a00ff047b82 */ /* 0x000e620000000a00 */
[----:B------:R-:W-:-:S04]  /*0110*/  SHF.R.S32.HI R3, RZ, 0xc, R3 ;  /* 0x0000000cff037819 */ /* 0x000fc80000011403 */
[----:B------:R-:W-:-:S03]  /*0120*/  LEA.HI R0, R3, R3, RZ, 0x8 ;  /* 0x0000000303007211 */ /* 0x000fc600078f40ff */
[----:B------:R-:W3:Y:S01]  /*0130*/  LDC.64 R10, c[0x0][0x238] ;  /* 0x00008e00ff0a7b82 */ /* 0x000ee20000000a00 */
[----:B------:R-:W-:-:S04]  /*0140*/  LOP3.LUT R0, R0, 0xffffff00, RZ, 0xc0, !PT ;  /* 0xffffff0000007812 */ /* 0x000fc800078ec0ff */
[----:B------:R-:W-:-:S03]  /*0150*/  IADD3 R13, R3, -R0, RZ ;  /* 0x80000000030d7210 */ /* 0x000fc60007ffe0ff */
[----:B------:R-:W3:Y:S02]  /*0160*/  LDC.64 R6, c[0x0][0x258] ;  /* 0x00009600ff067b82 */ /* 0x000ee40000000a00 */
[----:B--2---:R-:W-:-:S04]  /*0170*/  IMAD.WIDE R16, R13, 0x4, R16 ;  /* 0x000000040d107825 */ /* 0x004fc800078e0210 */
[C---:B01----:R-:W-:Y:S02]  /*0180*/  IMAD.WIDE R4, R13.reuse, 0x4, R4 ;  /* 0x000000040d047825 */ /* 0x043fe400078e0204 */
[----:B------:R-:W2:Y:S01]  /*0190*/  LDG.E.EL R16, desc[UR4][R16.64] ;  /* 0x0000000410107981 */ /* 0x000ea2000c2e1900 */
[----:B------:R-:W0:Y:S03]  /*01a0*/  LDC.64 R2, c[0x0][0x260] ;  /* 0x00009800ff027b82 */ /* 0x000e260000000a00 */
[----:B------:R5:W2:Y:S01]  /*01b0*/  LDG.E.EL R0, desc[UR4][R4.64] ;  /* 0x0000000404007981 */ /* 0x000aa2000c2e1900 */
[----:B----4-:R-:W-:-:S04]  /*01c0*/  IMAD.WIDE R18, R13, 0x4, R18 ;  /* 0x000000040d127825 */ /* 0x010fc800078e0212 */
[C---:B------:R-:W-:Y:S02]  /*01d0*/  IMAD.WIDE R8, R12.reuse, 0x4, R8 ;  /* 0x000000040c087825 */ /* 0x040fe400078e0208 */
[----:B------:R-:W4:Y:S02]  /*01e0*/  LDG.E.EL R18, desc[UR4][R18.64] ;  /* 0x0000000412127981 */ /* 0x000f24000c2e1900 */
[C---:B------:R-:W-:Y:S02]  /*01f0*/  IMAD.WIDE R20, R13.reuse, 0x4, R20 ;  /* 0x000000040d147825 */ /* 0x040fe400078e0214 */
[----:B------:R-:W4:Y:S02]  /*0200*/  LDG.E.64 R8, desc[UR4][R8.64] ;  /* 0x0000000408087981 */ /* 0x000f24000c1e1b00 */
[----:B-----5:R-:W-:Y:S02]  /*0210*/  IMAD.WIDE R4, R12, 0x4, R22 ;  /* 0x000000040c047825 */ /* 0x020fe400078e0216 */
[----:B------:R-:W5:Y:S02]  /*0220*/  LDG.E.EL R17, desc[UR4][R20.64] ;  /* 0x0000000414117981 */ /* 0x000f64000c2e1900 */
[----:B---3--:R-:W-:-:S02]  /*0230*/  IMAD.WIDE R14, R13, 0x4, R14 ;  /* 0x000000040d0e7825 */ /* 0x008fc400078e020e */
[----:B------:R-:W5:Y:S02]  /*0240*/  LDG.E.64 R4, desc[UR4][R4.64] ;  /* 0x0000000404047981 */ /* 0x000f64000c1e1b00 */
[C---:B------:R-:W-:Y:S02]  /*0250*/  IMAD.WIDE R10, R13.reuse, 0x4, R10 ;  /* 0x000000040d0a7825 */ /* 0x040fe400078e020a */
[----:B------:R-:W3:Y:S02]  /*0260*/  LDG.E.EL R14, desc[UR4][R14.64] ;  /* 0x000000040e0e7981 */ /* 0x000ee4000c2e1900 */
[C---:B------:R-:W-:Y:S02]  /*0270*/  IMAD.WIDE R6, R13.reuse, 0x4, R6 ;  /* 0x000000040d067825 */ /* 0x040fe400078e0206 */
[----:B------:R-:W3:Y:S02]  /*0280*/  LDG.E.EL R11, desc[UR4][R10.64] ;  /* 0x000000040a0b7981 */ /* 0x000ee4000c2e1900 */
[----:B0-----:R-:W-:-:S02]  /*0290*/  IMAD.WIDE R2, R13, 0x4, R2 ;  /* 0x000000040d027825 */ /* 0x001fc400078e0202 */
[----:B------:R0:W3:Y:S04]  /*02a0*/  LDG.E.EL R6, desc[UR4][R6.64] ;  /* 0x0000000406067981 */ /* 0x0000e8000c2e1900 */
[----:B------:R1:W3:Y:S01]  /*02b0*/  LDG.E.EL R13, desc[UR4][R2.64] ;  /* 0x00000004020d7981 */ /* 0x0002e2000c2e1900 */
[----:B0-----:R-:W-:Y:S01]  /*02c0*/  HFMA2.MMA R7, -RZ, RZ, 1.625, 0 ;  /* 0x3e800000ff077435 */ /* 0x001fe200000001ff */
[----:B-1----:R-:W0:Y:S02]  /*02d0*/  LDC.64 R2, c[0x0][0x210] ;  /* 0x00008400ff027b82 */ /* 0x002e240000000a00 */
[----:B0-----:R-:W-:-:S04]  /*02e0*/  IMAD.WIDE R2, R12, 0x4, R2 ;  /* 0x000000040c027825 */ /* 0x001fc800078e0202 */
[----:B--2---:R-:W-:Y:S01]  /*02f0*/  FADD R16, R16, 9.9999997473787516356e-06 ;  /* 0x3727c5ac10107421 */ /* 0x004fe20000000000 */
[----:B------:R-:W-:-:S03]  /*0300*/  FADD R0, R0, 9.9999997473787516356e-06 ;  /* 0x3727c5ac00007421 */ /* 0x000fc60000000000 */
[----:B------:R-:W0:Y:S08]  /*0310*/  MUFU.SQRT R20, R16 ;  /* 0x0000001000147308 */ /* 0x000e300000002000 */
[----:B------:R-:W1:Y:S01]  /*0320*/  MUFU.SQRT R19, R0 ;  /* 0x0000000000137308 */ /* 0x000e620000002000 */
[C---:B0-----:R-:W-:Y:S02]  /*0330*/  FSETP.GT.AND P1, PT, R20.reuse, 8.50705917302346158658e+37, PT ;  /* 0x7e8000001400780b */ /* 0x041fe40003f24000 */
[----:B------:R-:W-:-:S02]  /*0340*/  FSETP.GEU.AND P3, PT, R20, 1.175494350822287508e-38, PT ;  /* 0x008000001400780b */ /* 0x000fc40003f6e000 */
[C---:B-1----:R-:W-:Y:S02]  /*0350*/  FSETP.GT.AND P0, PT, R19.reuse, 8.50705917302346158658e+37, PT ;  /* 0x7e8000001300780b */ /* 0x042fe40003f04000 */
[----:B------:R-:W-:-:S07]  /*0360*/  FSETP.GEU.AND P2, PT, R19, 1.175494350822287508e-38, PT ;  /* 0x008000001300780b */ /* 0x000fce0003f4e000 */
[----:B------:R-:W-:-:S04]  /*0370*/  @P1 FMUL R20, R20, 0.25 ;  /* 0x3e80000014141820 */ /* 0x000fc80000400000 */
[----:B------:R-:W-:Y:S01]  /*0380*/  @!P3 FMUL R20, R20, 16777216 ;  /* 0x4b8000001414b820 */ /* 0x000fe20000400000 */
[----:B------:R-:W-:-:S04]  /*0390*/  @P0 FMUL R19, R19, 0.25 ;  /* 0x3e80000013130820 */ /* 0x000fc80000400000 */
[----:B------:R-:W-:Y:S01]  /*03a0*/  @!P2 FMUL R19, R19, 16777216 ;  /* 0x4b8000001313a820 */ /* 0x000fe20000400000 */
[----:B------:R-:W0:Y:S01]  /*03b0*/  MUFU.RCP R20, R20 ;  /* 0x0000001400147308 */ /* 0x000e220000001000 */
[----:B------:R-:W-:-:S07]  /*03c0*/  FSEL R0, R7, 1, P0 ;  /* 0x3f80000007007808 */ /* 0x000fce0000000000 */
[----:B------:R-:W1:Y:S01]  /*03d0*/  MUFU.RCP R19, R19 ;  /* 0x0000001300137308 */ /* 0x000e620000001000 */
[----:B------:R-:W-:Y:S01]  /*03e0*/  FSEL R7, R7, 1, P1 ;  /* 0x3f80000007077808 */ /* 0x000fe20000800000 */
[----:B------:R-:W-:-:S04]  /*03f0*/  @!P2 FMUL R0, R0, 16777216 ;  /* 0x4b8000000000a820 */ /* 0x000fc80000400000 */
[----:B------:R-:W-:Y:S01]  /*0400*/  @!P3 FMUL R7, R7, 16777216 ;  /* 0x4b8000000707b820 */ /* 0x000fe20000400000 */
[--C-:B-----5:R-:W-:Y:S01]  /*0410*/  FADD R15, R4, -R17.reuse ;  /* 0x80000011040f7221 */ /* 0x120fe20000000000 */
[--C-:B----4-:R-:W-:Y:S02]  /*0420*/  FADD R8, R8, -R18.reuse ;  /* 0x8000001208087221 */ /* 0x110fe40000000000 */
[----:B0-----:R-:W-:Y:S01]  /*0430*/  FMUL R7, R20, R7 ;  /* 0x0000000714077220 */ /* 0x001fe20000400000 */
[----:B------:R-:W-:Y:S01]  /*0440*/  FADD R5, R5, -R17 ;  /* 0x8000001105057221 */ /* 0x000fe20000000000 */
[----:B------:R-:W-:Y:S01]  /*0450*/  FADD R18, R9, -R18 ;  /* 0x8000001209127221 */ /* 0x000fe20000000000 */
[----:B-1----:R-:W-:Y:S01]  /*0460*/  FMUL R0, R19, R0 ;  /* 0x0000000013007220 */ /* 0x002fe20000400000 */
[C---:B------:R-:W-:Y:S02]  /*0470*/  FMUL R8, R7.reuse, R8 ;  /* 0x0000000807087220 */ /* 0x040fe40000400000 */
[----:B------:R-:W-:Y:S01]  /*0480*/  FMUL R18, R7, R18 ;  /* 0x0000001207127220 */ /* 0x000fe20000400000 */
[C---:B------:R-:W-:Y:S01]  /*0490*/  FMUL R15, R0.reuse, R15 ;  /* 0x0000000f000f7220 */ /* 0x040fe20000400000 */
[----:B------:R-:W-:Y:S01]  /*04a0*/  FMUL R0, R0, R5 ;  /* 0x0000000500007220 */ /* 0x000fe20000400000 */
[----:B---3--:R-:W-:-:S02]  /*04b0*/  FFMA R8, R6, R8, R13 ;  /* 0x0000000806087223 */ /* 0x008fc4000000000d */
[C-C-:B------:R-:W-:Y:S01]  /*04c0*/  FFMA R15, R14.reuse, R15, R11.reuse ;  /* 0x0000000f0e0f7223 */ /* 0x140fe2000000000b */
[----:B------:R-:W-:Y:S01]  /*04d0*/  FFMA R11, R14, R0, R11 ;  /* 0x000000000e0b7223 */ /* 0x000fe2000000000b */
[----:B------:R-:W-:-:S03]  /*04e0*/  FFMA R18, R6, R18, R13 ;  /* 0x0000001206127223 */ /* 0x000fc6000000000d */
[----:B------:R-:W-:Y:S01]  /*04f0*/  FSETP.GEU.AND P0, PT, R15, -R8, PT ;  /* 0x800000080f00720b */ /* 0x000fe20003f0e000 */
[----:B------:R-:W-:Y:S01]  /*0500*/  FADD R8, R8, R15 ;  /* 0x0000000f08087221 */ /* 0x000fe20000000000 */
[----:B------:R-:W-:Y:S01]  /*0510*/  FADD R0, R18, R11 ;  /* 0x0000000b12007221 */ /* 0x000fe20000000000 */
[----:B------:R-:W-:-:S03]  /*0520*/  FSETP.GEU.AND P1, PT, R11, -R18, PT ;  /* 0x800000120b00720b */ /* 0x000fc60003f2e000 */
[----:B------:R-:W-:Y:S02]  /*0530*/  FSEL R8, R8, RZ, P0 ;  /* 0x000000ff08087208 */ /* 0x000fe40000000000 */
[----:B------:R-:W-:-:S05]  /*0540*/  FSEL R9, R0, RZ, P1 ;  /* 0x000000ff00097208 */ /* 0x000fca0000800000 */
[----:B------:R-:W-:Y:S01]  /*0550*/  STG.E.64 desc[UR4][R2.64], R8 ;  /* 0x0000000802007986 */ /* 0x000fe2000c101b04 */
[----:B------:R-:W-:Y:S05]  /*0560*/  EXIT ;  /* 0x000000000000794d */ /* 0x000fea0003800000 */
.L_x_0:
[----:B------:R-:W-:-:S00]  /*0570*/  BRA `(.L_x_0) ;  /* 0xfffffffc00fc7947 */ /* 0x000fc0000383ffff */
[----:B------:R-:W-:-:S00]  /*0580*/  NOP ;  /* 0x0000000000007918 */ /* 0x000fc00000000000 */
[----:B------:R-:W-:-:S00]  /*0590*/  NOP ;  /* 0x0000000000007918 */ /* 0x000fc00000000000 */
[----:B------:R-:W-:-:S00]  /*05a0*/  NOP ;  /* 0x0000000000007918 */ /* 0x000fc00000000000 */
[----:B------:R-:W-:-:S00]  /*05b0*/  NOP ;  /* 0x0000000000007918 */ /* 0x000fc00000000000 */
[----:B------:R-:W-:-:S00]  /*05c0*/  NOP ;  /* 0x0000000000007918 */ /* 0x000fc00000000000 */
[----:B------:R-:W-:-:S00]  /*05d0*/  NOP ;  /* 0x0000000000007918 */ /* 0x000fc00000000000 */
[----:B------:R-:W-:-:S00]  /*05e0*/  NOP ;  /* 0x0000000000007918 */ /* 0x000fc00000000000 */
[----:B------:R-:W-:-:S00]  /*05f0*/  NOP ;  /* 0x0000000000007918 */ /* 0x000fc00000000000 */
.L_x_1:


//--------------------- .nv.global.init           --------------------------
	.section	.nv.global.init,"aw",@progbits
.nv.global.init:
	.type		_$_str,@object
	.size		_$_str,(_$_str_$_2 - _$_str)
_$_str:
        /*0000*/ 	.byte	0x5f, 0x5f, 0x43, 0x55, 0x44, 0x41, 0x5f, 0x46, 0x54, 0x5a, 0x00
	.type		_$_str_$_2,@object
	.size		_$_str_$_2,(.L_1 - _$_str_$_2)
_$_str_$_2:
        /*000b*/ 	.byte	0x5f, 0x5f, 0x43, 0x55, 0x44, 0x41, 0x5f, 0x50, 0x52, 0x45, 0x43, 0x5f, 0x53, 0x51, 0x52, 0x54
        /*001b*/ 	.byte	0x00
.L_1:


//--------------------- .nv.constant0.triton_poi_fused__native_batch_norm_legit_no_training_add_relu_3 --------------------------
	.section	.nv.constant0.triton_poi_fused__native_batch_norm_legit_no_training_add_relu_3,"a",@progbits
	.sectionflags	@""
	.align	4
.nv.constant0.triton_poi_fused__native_batch_norm_legit_no_training_add_relu_3:
	.zero		620
